	.headerflags	@"EF_CUDA_TEXMODE_UNIFIED EF_CUDA_64BIT_ADDRESS EF_CUDA_SM89 EF_CUDA_VIRTUAL_SM(EF_CUDA_SM89)"
	.elftype	@"ET_EXEC"


//--------------------- .nv.info                  --------------------------
	.section	.nv.info,"",@"SHT_CUDA_INFO"
	.align	4


	//----- nvinfo : EIATTR_REGCOUNT
	.align		4
        /*0000*/ 	.byte	0x04, 0x2f
        /*0002*/ 	.short	(.L_1 - .L_0)
	.align		4
.L_0:
        /*0004*/ 	.word	index@(triton__0d1d2de)
        /*0008*/ 	.word	0x0000000a


	//----- nvinfo : EIATTR_MAX_STACK_SIZE
	.align		4
.L_1:
        /*000c*/ 	.byte	0x04, 0x23
        /*000e*/ 	.short	(.L_3 - .L_2)
	.align		4
.L_2:
        /*0010*/ 	.word	index@(triton__0d1d2de)
        /*0014*/ 	.word	0x00000000


	//----- nvinfo : EIATTR_MIN_STACK_SIZE
	.align		4
.L_3:
        /*0018*/ 	.byte	0x04, 0x12
        /*001a*/ 	.short	(.L_5 - .L_4)
	.align		4
.L_4:
        /*001c*/ 	.word	index@(triton__0d1d2de)
        /*0020*/ 	.word	0x00000000


	//----- nvinfo : EIATTR_FRAME_SIZE
	.align		4
.L_5:
        /*0024*/ 	.byte	0x04, 0x11
        /*0026*/ 	.short	(.L_7 - .L_6)
	.align		4
.L_6:
        /*0028*/ 	.word	index@(triton__0d1d2de)
        /*002c*/ 	.word	0x00000000
.L_7:


//--------------------- .nv.info.triton__0d1d2de  --------------------------
	.section	.nv.info.triton__0d1d2de,"",@"SHT_CUDA_INFO"
	.align	4


	//----- nvinfo : EIATTR_CUDA_API_VERSION
	.align		4
        /*0000*/ 	.byte	0x04, 0x37
        /*0002*/ 	.short	(.L_9 - .L_8)
.L_8:
        /*0004*/ 	.word	0x0000007b


	//----- nvinfo : EIATTR_PARAM_CBANK
	.align		4
.L_9:
        /*0008*/ 	.byte	0x04, 0x0a
        /*000a*/ 	.short	(.L_11 - .L_10)
	.align		4
.L_10:
        /*000c*/ 	.word	index@(.nv.constant0.triton__0d1d2de)
        /*0010*/ 	.short	0x0160
        /*0012*/ 	.short	0x0014


	//----- nvinfo : EIATTR_CBANK_PARAM_SIZE
	.align		4
.L_11:
        /*0014*/ 	.byte	0x03, 0x19
        /*0016*/ 	.short	0x0014


	//----- nvinfo : EIATTR_KPARAM_INFO
	.align		4
        /*0018*/ 	.byte	0x04, 0x17
        /*001a*/ 	.short	(.L_13 - .L_12)
.L_12:
        /*001c*/ 	.word	0x00000000
        /*0020*/ 	.short	0x0002
        /*0022*/ 	.short	0x0010
        /*0024*/ 	.byte	0x00, 0xf0, 0x11, 0x00


	//----- nvinfo : EIATTR_KPARAM_INFO
	.align		4
.L_13:
        /*0028*/ 	.byte	0x04, 0x17
        /*002a*/ 	.short	(.L_15 - .L_14)
.L_14:
        /*002c*/ 	.word	0x00000000
        /*0030*/ 	.short	0x0001
        /*0032*/ 	.short	0x0008
        /*0034*/ 	.byte	0x00, 0xf0, 0x21, 0x00


	//----- nvinfo : EIATTR_KPARAM_INFO
	.align		4
.L_15:
        /*0038*/ 	.byte	0x04, 0x17
        /*003a*/ 	.short	(.L_17 - .L_16)
.L_16:
        /*003c*/ 	.word	0x00000000
        /*0040*/ 	.short	0x0000
        /*0042*/ 	.short	0x0000
        /*0044*/ 	.byte	0x00, 0xf0, 0x21, 0x00


	//----- nvinfo : EIATTR_MAXREG_COUNT
	.align		4
.L_17:
        /*0048*/ 	.byte	0x03, 0x1b
        /*004a*/ 	.short	0x00ff


	//----- nvinfo : EIATTR_EXIT_INSTR_OFFSETS
	.align		4
        /*004c*/ 	.byte	0x04, 0x1c
        /*004e*/ 	.short	(.L_19 - .L_18)


	//   ....[0]....
.L_18:
        /*0050*/ 	.word	0x00000180


	//----- nvinfo : EIATTR_MAX_THREADS
	.align		4
.L_19:
        /*0054*/ 	.byte	0x04, 0x05
        /*0056*/ 	.short	(.L_21 - .L_20)
.L_20:
        /*0058*/ 	.word	0x00000100
        /*005c*/ 	.word	0x00000001
        /*0060*/ 	.word	0x00000001


	//----- nvinfo : EIATTR_CRS_STACK_SIZE
	.align		4
.L_21:
        /*0064*/ 	.byte	0x04, 0x1e
        /*0066*/ 	.short	(.L_23 - .L_22)
.L_22:
        /*0068*/ 	.word	0x00000000
.L_23:


//--------------------- .nv.rel.action            --------------------------
	.section	.nv.rel.action,"",@"SHT_CUDA_RELOCINFO"
	.align	8
	.sectionentsize	8
        /*0000*/ 	.byte	0x73, 0x00, 0x00, 0x00, 0x00, 0x00, 0x00, 0x00, 0x00, 0x00, 0x00, 0x11, 0x25, 0x00, 0x05, 0x36


//--------------------- .nv.constant0.triton__0d1d2de --------------------------
	.section	.nv.constant0.triton__0d1d2de,"a",@progbits
	.align	4
.nv.constant0.triton__0d1d2de:
	.zero		372


//--------------------- .text.triton__0d1d2de     --------------------------
	.section	.text.triton__0d1d2de,"ax",@progbits
	.sectioninfo	@"SHI_REGISTERS=10"
	.align	128
        .global         triton__0d1d2de
        .type           triton__0d1d2de,@function
        .size           triton__0d1d2de,(.L_x_3 - triton__0d1d2de)
        .other          triton__0d1d2de,@"STO_CUDA_ENTRY STV_DEFAULT"
triton__0d1d2de:
.text.triton__0d1d2de:
[----:B------:R-:W-:-:S02]  /*0000*/  IMAD.MOV.U32 R1, RZ, RZ, c[0x0][0x28] ;  /* 0x00000a00ff017624 */ /* 0x000fc400078e00ff */
[----:B------:R-:W0:Y:S01]  /*0010*/  S2R R0, SR_TID.X ;  /* 0x0000000000007919 */ /* 0x000e220000002100 */
[----:B------:R-:W-:Y:S01]  /*0020*/  ULDC.64 UR4, c[0x0][0x118] ;  /* 0x0000460000047ab9 */ /* 0x000fe20000000a00 */
[----:B------:R-:W-:Y:S01]  /*0030*/  BSSY B0, `(.L_x_0) ;  /* 0x000000b000007945 */ /* 0x000fe20003800000 */
[----:B------:R-:W-:Y:S01]  /*0040*/  MOV R7, 0x2 ;  /* 0x0000000200077802 */ /* 0x000fe20000000f00 */
[----:B------:R-:W1:Y:S01]  /*0050*/  S2R R3, SR_CTAID.X ;  /* 0x0000000000037919 */ /* 0x000e620000002500 */
[----:B------:R-:W-:Y:S02]  /*0060*/  IMAD.MOV.U32 R2, RZ, RZ, RZ ;  /* 0x000000ffff027224 */ /* 0x000fe400078e00ff */
[----:B0-----:R-:W-:-:S05]  /*0070*/  IMAD.SHL.U32 R0, R0, 0x2, RZ ;  /* 0x0000000200007824 */ /* 0x001fca00078e00ff */
[----:B------:R-:W-:-:S05]  /*0080*/  LOP3.LUT R0, R0, 0x1fe, RZ, 0xc0, !PT ;  /* 0x000001fe00007812 */ /* 0x000fca00078ec0ff */
[----:B-1----:R-:W-:-:S05]  /*0090*/  IMAD R0, R3, 0x200, R0 ;  /* 0x0000020003007824 */ /* 0x002fca00078e0200 */
[----:B------:R-:W-:-:S13]  /*00a0*/  ISETP.GE.AND P0, PT, R0, 0x9000, PT ;  /* 0x000090000000780c */ /* 0x000fda0003f06270 */
[----:B------:R-:W-:Y:S05]  /*00b0*/  @P0 BRA `(.L_x_1) ;  /* 0x0000002000000947 */ /* 0x000fea0003800000 */
[----:B------:R-:W-:-:S06]  /*00c0*/  IMAD.WIDE R2, R0, R7, c[0x0][0x160] ;  /* 0x0000580000027625 */ /* 0x000fcc00078e0207 */
[----:B------:R0:W5:Y:S02]  /*00d0*/  LDG.E R2, [R2.64] ;  /* 0x0000000402027981 */ /* 0x000164000c1e1900 */
.L_x_1:
[----:B------:R-:W-:Y:S05]  /*00e0*/  BSYNC B0 ;  /* 0x0000000000007941 */ /* 0x000fea0003800000 */
.L_x_0:
[----:B-----5:R-:W-:-:S04]  /*00f0*/  SEL R2, R2, RZ, !P0 ;  /* 0x000000ff02027207 */ /* 0x020fc80004000000 */
[C---:B0-----:R-:W-:Y:S01]  /*0100*/  PRMT R3, R2.reuse, 0x7632, R3 ;  /* 0x0000763202037816 */ /* 0x041fe20000000003 */
[----:B------:R-:W-:-:S03]  /*0110*/  IMAD.U32 R2, R2, 0x10000, RZ ;  /* 0x0001000002027824 */ /* 0x000fc600078e00ff */
[----:B------:R-:W-:Y:S02]  /*0120*/  SHF.L.U32 R3, R3, 0x10, RZ ;  /* 0x0000001003037819 */ /* 0x000fe400000006ff */
[----:B------:R-:W-:Y:S02]  /*0130*/  FSEL R4, R2, RZ, !P0 ;  /* 0x000000ff02047208 */ /* 0x000fe40004000000 */
[----:B------:R-:W-:Y:S01]  /*0140*/  FSEL R5, R3, RZ, !P0 ;  /* 0x000000ff03057208 */ /* 0x000fe20004000000 */
[----:B------:R-:W-:-:S03]  /*0150*/  IMAD.WIDE R2, R0, R7, c[0x0][0x168] ;  /* 0x00005a0000027625 */ /* 0x000fc600078e0207 */
[----:B------:R-:W-:-:S05]  /*0160*/  F2FP.BF16.F32.PACK_AB R5, R5, R4 ;  /* 0x000000040505723e */ /* 0x000fca00000010ff */
[----:B------:R-:W-:Y:S01]  /*0170*/  STG.E [R2.64], R5 ;  /* 0x0000000502007986 */ /* 0x000fe2000c101904 */
[----:B------:R-:W-:Y:S05]  /*0180*/  EXIT ;  /* 0x000000000000794d */ /* 0x000fea0003800000 */
.L_x_2:
[----:B------:R-:W-:-:S00]  /*0190*/  BRA `(.L_x_2) ;  /* 0xfffffff000007947 */ /* 0x000fc0000383ffff */
[----:B------:R-:W-:-:S00]  /*01a0*/  NOP ;  /* 0x0000000000007918 */ /* 0x000fc00000000000 */
        /* <DEDUP_REMOVED lines=13> */
.L_x_3:
